//
// Generated by NVIDIA NVVM Compiler
//
// Compiler Build ID: CL-36424714
// Cuda compilation tools, release 13.0, V13.0.88
// Based on NVVM 20.0.0
//

.version 9.0
.target sm_100
.address_size 64

	// .globl	_Z4sortPiS_ii
.extern .shared .align 16 .b8 b[];

.visible .entry _Z4sortPiS_ii(
	.param .u64 .ptr .align 1 _Z4sortPiS_ii_param_0,
	.param .u64 .ptr .align 1 _Z4sortPiS_ii_param_1,
	.param .u32 _Z4sortPiS_ii_param_2,
	.param .u32 _Z4sortPiS_ii_param_3
)
{
	.reg .pred 	%p<24>;
	.reg .b32 	%r<127>;
	.reg .b64 	%rd<19>;

	ld.param.u64 	%rd6, [_Z4sortPiS_ii_param_0];
	ld.param.u64 	%rd7, [_Z4sortPiS_ii_param_1];
	ld.param.u32 	%r43, [_Z4sortPiS_ii_param_2];
	ld.param.u32 	%r42, [_Z4sortPiS_ii_param_3];
	cvta.to.global.u64 	%rd1, %rd7;
	mov.u32 	%r44, %ctaid.x;
	mov.u32 	%r45, %ntid.x;
	mov.u32 	%r1, %tid.x;
	mad.lo.s32 	%r2, %r44, %r45, %r1;
	setp.ge.s32 	%p1, %r2, %r43;
	@%p1 bra 	$L__BB0_30;
	setp.lt.s32 	%p2, %r42, 1;
	@%p2 bra 	$L__BB0_14;
	and.b32  	%r3, %r42, 15;
	setp.lt.u32 	%p3, %r42, 16;
	mov.b32 	%r115, 0;
	@%p3 bra 	$L__BB0_5;
	and.b32  	%r115, %r42, 2147483632;
	mov.u32 	%r48, b;
	add.s32 	%r112, %r48, 32;
	neg.s32 	%r113, %r115;
$L__BB0_4:
	.pragma "nounroll";
	mov.b32 	%r49, 0;
	st.shared.v4.u32 	[%r112+-32], {%r49, %r49, %r49, %r49};
	st.shared.v4.u32 	[%r112+-16], {%r49, %r49, %r49, %r49};
	st.shared.v4.u32 	[%r112], {%r49, %r49, %r49, %r49};
	st.shared.v4.u32 	[%r112+16], {%r49, %r49, %r49, %r49};
	add.s32 	%r113, %r113, 16;
	add.s32 	%r112, %r112, 64;
	setp.ne.s32 	%p4, %r113, 0;
	@%p4 bra 	$L__BB0_4;
$L__BB0_5:
	setp.eq.s32 	%p5, %r3, 0;
	@%p5 bra 	$L__BB0_14;
	and.b32  	%r11, %r42, 7;
	setp.lt.u32 	%p6, %r3, 8;
	@%p6 bra 	$L__BB0_8;
	shl.b32 	%r50, %r115, 2;
	mov.u32 	%r51, b;
	add.s32 	%r52, %r51, %r50;
	mov.b32 	%r53, 0;
	st.shared.u32 	[%r52], %r53;
	st.shared.u32 	[%r52+4], %r53;
	st.shared.u32 	[%r52+8], %r53;
	st.shared.u32 	[%r52+12], %r53;
	st.shared.u32 	[%r52+16], %r53;
	st.shared.u32 	[%r52+20], %r53;
	st.shared.u32 	[%r52+24], %r53;
	st.shared.u32 	[%r52+28], %r53;
	add.s32 	%r115, %r115, 8;
$L__BB0_8:
	setp.eq.s32 	%p7, %r11, 0;
	@%p7 bra 	$L__BB0_14;
	and.b32  	%r14, %r42, 3;
	setp.lt.u32 	%p8, %r11, 4;
	@%p8 bra 	$L__BB0_11;
	shl.b32 	%r54, %r115, 2;
	mov.u32 	%r55, b;
	add.s32 	%r56, %r55, %r54;
	mov.b32 	%r57, 0;
	st.shared.u32 	[%r56], %r57;
	st.shared.u32 	[%r56+4], %r57;
	st.shared.u32 	[%r56+8], %r57;
	st.shared.u32 	[%r56+12], %r57;
	add.s32 	%r115, %r115, 4;
$L__BB0_11:
	setp.eq.s32 	%p9, %r14, 0;
	@%p9 bra 	$L__BB0_14;
	shl.b32 	%r58, %r115, 2;
	mov.u32 	%r59, b;
	add.s32 	%r118, %r59, %r58;
	neg.s32 	%r117, %r14;
$L__BB0_13:
	.pragma "nounroll";
	mov.b32 	%r60, 0;
	st.shared.u32 	[%r118], %r60;
	add.s32 	%r118, %r118, 4;
	add.s32 	%r117, %r117, 1;
	setp.ne.s32 	%p10, %r117, 0;
	@%p10 bra 	$L__BB0_13;
$L__BB0_14:
	setp.lt.s32 	%p11, %r42, 1;
	cvta.to.global.u64 	%rd8, %rd6;
	mul.wide.s32 	%rd9, %r2, 4;
	add.s64 	%rd2, %rd8, %rd9;
	ld.global.u32 	%r61, [%rd2];
	shl.b32 	%r62, %r61, 2;
	mov.u32 	%r63, b;
	add.s32 	%r64, %r63, %r62;
	atom.shared.add.u32 	%r65, [%r64], 1;
	bar.sync 	0;
	setp.ne.s32 	%p12, %r1, 0;
	or.pred  	%p13, %p12, %p11;
	@%p13 bra 	$L__BB0_26;
	and.b32  	%r23, %r42, 7;
	setp.lt.u32 	%p14, %r42, 8;
	mov.b32 	%r122, 0;
	@%p14 bra 	$L__BB0_18;
	and.b32  	%r122, %r42, 2147483640;
	neg.s32 	%r120, %r122;
	add.s32 	%r119, %r63, 16;
	add.s64 	%rd18, %rd1, 16;
$L__BB0_17:
	.pragma "nounroll";
	ld.shared.v4.u32 	{%r69, %r70, %r71, %r72}, [%r119+-16];
	atom.global.add.u32 	%r73, [%rd18+-16], %r69;
	atom.global.add.u32 	%r74, [%rd18+-12], %r70;
	atom.global.add.u32 	%r75, [%rd18+-8], %r71;
	atom.global.add.u32 	%r76, [%rd18+-4], %r72;
	ld.shared.v4.u32 	{%r77, %r78, %r79, %r80}, [%r119];
	atom.global.add.u32 	%r81, [%rd18], %r77;
	atom.global.add.u32 	%r82, [%rd18+4], %r78;
	atom.global.add.u32 	%r83, [%rd18+8], %r79;
	atom.global.add.u32 	%r84, [%rd18+12], %r80;
	add.s32 	%r120, %r120, 8;
	add.s64 	%rd18, %rd18, 32;
	add.s32 	%r119, %r119, 32;
	setp.ne.s32 	%p15, %r120, 0;
	@%p15 bra 	$L__BB0_17;
$L__BB0_18:
	setp.eq.s32 	%p16, %r23, 0;
	@%p16 bra 	$L__BB0_26;
	and.b32  	%r31, %r42, 3;
	setp.lt.u32 	%p17, %r23, 4;
	@%p17 bra 	$L__BB0_21;
	mul.wide.u32 	%rd10, %r122, 4;
	add.s64 	%rd11, %rd1, %rd10;
	shl.b32 	%r85, %r122, 2;
	add.s32 	%r87, %r63, %r85;
	ld.shared.u32 	%r88, [%r87];
	atom.global.add.u32 	%r89, [%rd11], %r88;
	ld.shared.u32 	%r90, [%r87+4];
	atom.global.add.u32 	%r91, [%rd11+4], %r90;
	ld.shared.u32 	%r92, [%r87+8];
	atom.global.add.u32 	%r93, [%rd11+8], %r92;
	ld.shared.u32 	%r94, [%r87+12];
	atom.global.add.u32 	%r95, [%rd11+12], %r94;
	add.s32 	%r122, %r122, 4;
$L__BB0_21:
	setp.eq.s32 	%p18, %r31, 0;
	@%p18 bra 	$L__BB0_26;
	setp.eq.s32 	%p19, %r31, 1;
	@%p19 bra 	$L__BB0_24;
	mul.wide.u32 	%rd12, %r122, 4;
	add.s64 	%rd13, %rd1, %rd12;
	shl.b32 	%r96, %r122, 2;
	add.s32 	%r98, %r63, %r96;
	ld.shared.u32 	%r99, [%r98];
	atom.global.add.u32 	%r100, [%rd13], %r99;
	ld.shared.u32 	%r101, [%r98+4];
	atom.global.add.u32 	%r102, [%rd13+4], %r101;
	add.s32 	%r122, %r122, 2;
$L__BB0_24:
	and.b32  	%r103, %r42, 1;
	setp.eq.b32 	%p20, %r103, 1;
	not.pred 	%p21, %p20;
	@%p21 bra 	$L__BB0_26;
	mul.wide.u32 	%rd14, %r122, 4;
	add.s64 	%rd15, %rd1, %rd14;
	shl.b32 	%r104, %r122, 2;
	add.s32 	%r106, %r63, %r104;
	ld.shared.u32 	%r107, [%r106];
	atom.global.add.u32 	%r108, [%rd15], %r107;
$L__BB0_26:
	bar.sync 	0;
	ld.global.u32 	%r126, [%rd1];
	setp.lt.s32 	%p22, %r2, %r126;
	mov.b32 	%r124, 0;
	@%p22 bra 	$L__BB0_29;
	mov.b32 	%r125, 0;
$L__BB0_28:
	add.s32 	%r124, %r125, 1;
	mul.wide.u32 	%rd16, %r125, 4;
	add.s64 	%rd17, %rd1, %rd16;
	ld.global.u32 	%r111, [%rd17+4];
	add.s32 	%r126, %r111, %r126;
	setp.lt.s32 	%p23, %r2, %r126;
	mov.u32 	%r125, %r124;
	@%p23 bra 	$L__BB0_29;
	bra.uni 	$L__BB0_28;
$L__BB0_29:
	st.global.u32 	[%rd2], %r124;
$L__BB0_30:
	ret;

}


// ===== COMPILED SASS (sm_100) =====

	.target	sm_100

	.elftype	@"ET_EXEC"


//--------------------- .note.nv.tkinfo           --------------------------
	.section	.note.nv.tkinfo,"",@"SHT_NOTE"
	.sectionflags	@"SHF_NOTE_NV_TKINFO"
	.tkinfo
        /*0018*/ 	.word	0x00000002
        /*0030*/ 	.string	""
        /*0030*/ 	.string	"ptxas"
        /*0030*/ 	.string	"Cuda compilation tools, release 13.0, V13.0.88"
        /*0030*/ 	.string	"Build cuda_13.0.r13.0/compiler.36424714_0"
        /*0030*/ 	.string	"-arch sm_100 -m 64 "



//--------------------- .note.nv.cuinfo           --------------------------
	.section	.note.nv.cuinfo,"",@"SHT_NOTE"
	.sectionflags	@"SHF_NOTE_NV_CUINFO"
        /*0018*/ 	.short	0x0002
        /*001a*/ 	.short	0x0064
        /*001c*/ 	.short	0x0082
	.zero		2


//--------------------- .nv.info                  --------------------------
	.section	.nv.info,"",@"SHT_CUDA_INFO"
	.align	4


	//----- nvinfo : EIATTR_REGCOUNT
	.align		4
        /*0000*/ 	.byte	0x04, 0x2f
        /*0002*/ 	.short	(.L_1 - .L_0)
	.align		4
.L_0:
        /*0004*/ 	.word	index@(_Z4sortPiS_ii)
        /*0008*/ 	.word	0x0000001c


	//----- nvinfo : EIATTR_FRAME_SIZE
	.align		4
.L_1:
        /*000c*/ 	.byte	0x04, 0x11
        /*000e*/ 	.short	(.L_3 - .L_2)
	.align		4
.L_2:
        /*0010*/ 	.word	index@(_Z4sortPiS_ii)
        /*0014*/ 	.word	0x00000000


	//----- nvinfo : EIATTR_MIN_STACK_SIZE
	.align		4
.L_3:
        /*0018*/ 	.byte	0x04, 0x12
        /*001a*/ 	.short	(.L_5 - .L_4)
	.align		4
.L_4:
        /*001c*/ 	.word	index@(_Z4sortPiS_ii)
        /*0020*/ 	.word	0x00000000
.L_5:


//--------------------- .nv.compat                --------------------------
	.section	.nv.compat,"",@"SHT_CUDA_COMPAT_INFO"
	.align	4
        /*0000*/ 	.byte	0x02, 0x09, 0x00, 0x00, 0x02, 0x02, 0x01, 0x00, 0x02, 0x05, 0x05, 0x00, 0x03, 0x07, 0x01, 0x01
        /*0010*/ 	.byte	0x02, 0x03, 0x00, 0x00, 0x02, 0x06, 0x01, 0x00, 0x04, 0x0b, 0x08, 0x00, 0x09, 0x00, 0x00, 0x00
        /*0020*/ 	.byte	0x00, 0x00, 0x00, 0x00


//--------------------- .nv.info._Z4sortPiS_ii    --------------------------
	.section	.nv.info._Z4sortPiS_ii,"",@"SHT_CUDA_INFO"
	.sectionflags	@""
	.align	4


	//----- nvinfo : EIATTR_CUDA_API_VERSION
	.align		4
        /*0000*/ 	.byte	0x04, 0x37
        /*0002*/ 	.short	(.L_7 - .L_6)
.L_6:
        /*0004*/ 	.word	0x00000082


	//----- nvinfo : EIATTR_KPARAM_INFO
	.align		4
.L_7:
        /*0008*/ 	.byte	0x04, 0x17
        /*000a*/ 	.short	(.L_9 - .L_8)
.L_8:
        /*000c*/ 	.word	0x00000000
        /*0010*/ 	.short	0x0003
        /*0012*/ 	.short	0x0014
        /*0014*/ 	.byte	0x00, 0xf0, 0x11, 0x00


	//----- nvinfo : EIATTR_KPARAM_INFO
	.align		4
.L_9:
        /*0018*/ 	.byte	0x04, 0x17
        /*001a*/ 	.short	(.L_11 - .L_10)
.L_10:
        /*001c*/ 	.word	0x00000000
        /*0020*/ 	.short	0x0002
        /*0022*/ 	.short	0x0010
        /*0024*/ 	.byte	0x00, 0xf0, 0x11, 0x00


	//----- nvinfo : EIATTR_KPARAM_INFO
	.align		4
.L_11:
        /*0028*/ 	.byte	0x04, 0x17
        /*002a*/ 	.short	(.L_13 - .L_12)
.L_12:
        /*002c*/ 	.word	0x00000000
        /*0030*/ 	.short	0x0001
        /*0032*/ 	.short	0x0008
        /*0034*/ 	.byte	0x00, 0xf5, 0x21, 0x00


	//----- nvinfo : EIATTR_KPARAM_INFO
	.align		4
.L_13:
        /*0038*/ 	.byte	0x04, 0x17
        /*003a*/ 	.short	(.L_15 - .L_14)
.L_14:
        /*003c*/ 	.word	0x00000000
        /*0040*/ 	.short	0x0000
        /*0042*/ 	.short	0x0000
        /*0044*/ 	.byte	0x00, 0xf5, 0x21, 0x00


	//----- nvinfo : EIATTR_SPARSE_MMA_MASK
	.align		4
.L_15:
        /*0048*/ 	.byte	0x03, 0x50
        /*004a*/ 	.short	0x0000


	//----- nvinfo : EIATTR_MAXREG_COUNT
	.align		4
        /*004c*/ 	.byte	0x03, 0x1b
        /*004e*/ 	.short	0x00ff


	//----- nvinfo : EIATTR_NUM_BARRIERS
	.align		4
        /*0050*/ 	.byte	0x02, 0x4c
        /*0052*/ 	.byte	0x01
	.zero		1


	//----- nvinfo : EIATTR_MERCURY_ISA_VERSION
	.align		4
        /*0054*/ 	.byte	0x03, 0x5f
        /*0056*/ 	.short	0x0101


	//----- nvinfo : EIATTR_INT_WARP_WIDE_INSTR_OFFSETS
	.align		4
        /*0058*/ 	.byte	0x04, 0x31
        /*005a*/ 	.short	(.L_17 - .L_16)


	//   ....[0]....
.L_16:
        /*005c*/ 	.word	0x000005a0


	//   ....[1]....
        /*0060*/ 	.word	0x00000800


	//   ....[2]....
        /*0064*/ 	.word	0x00000980


	//   ....[3]....
        /*0068*/ 	.word	0x00000a70


	//----- nvinfo : EIATTR_VRC_CTA_INIT_COUNT
	.align		4
.L_17:
        /*006c*/ 	.byte	0x02, 0x4a
	.zero		1
	.zero		1


	//----- nvinfo : EIATTR_EXIT_INSTR_OFFSETS
	.align		4
        /*0070*/ 	.byte	0x04, 0x1c
        /*0072*/ 	.short	(.L_19 - .L_18)


	//   ....[0]....
.L_18:
        /*0074*/ 	.word	0x00000070


	//   ....[1]....
        /*0078*/ 	.word	0x00000c50


	//----- nvinfo : EIATTR_CRS_STACK_SIZE
	.align		4
.L_19:
        /*007c*/ 	.byte	0x04, 0x1e
        /*007e*/ 	.short	(.L_21 - .L_20)
.L_20:
        /*0080*/ 	.word	0x00000000


	//----- nvinfo : EIATTR_CBANK_PARAM_SIZE
	.align		4
.L_21:
        /*0084*/ 	.byte	0x03, 0x19
        /*0086*/ 	.short	0x0018


	//----- nvinfo : EIATTR_PARAM_CBANK
	.align		4
        /*0088*/ 	.byte	0x04, 0x0a
        /*008a*/ 	.short	(.L_23 - .L_22)
	.align		4
.L_22:
        /*008c*/ 	.word	index@(.nv.constant0._Z4sortPiS_ii)
        /*0090*/ 	.short	0x0380
        /*0092*/ 	.short	0x0018


	//----- nvinfo : EIATTR_SW_WAR
	.align		4
.L_23:
        /*0094*/ 	.byte	0x04, 0x36
        /*0096*/ 	.short	(.L_25 - .L_24)
.L_24:
        /*0098*/ 	.word	0x00000008
.L_25:


//--------------------- .nv.callgraph             --------------------------
	.section	.nv.callgraph,"",@"SHT_CUDA_CALLGRAPH"
	.align	4
	.sectionentsize	8
	.align		4
        /*0000*/ 	.word	0x00000000
	.align		4
        /*0004*/ 	.word	0xffffffff
	.align		4
        /*0008*/ 	.word	0x00000000
	.align		4
        /*000c*/ 	.word	0xfffffffe
	.align		4
        /*0010*/ 	.word	0x00000000
	.align		4
        /*0014*/ 	.word	0xfffffffd
	.align		4
        /*0018*/ 	.word	0x00000000
	.align		4
        /*001c*/ 	.word	0xfffffffc


//--------------------- .text._Z4sortPiS_ii       --------------------------
	.section	.text._Z4sortPiS_ii,"ax",@progbits
	.align	128
        .global         _Z4sortPiS_ii
        .type           _Z4sortPiS_ii,@function
        .size           _Z4sortPiS_ii,(.L_x_16 - _Z4sortPiS_ii)
        .other          _Z4sortPiS_ii,@"STO_CUDA_ENTRY STV_DEFAULT"
_Z4sortPiS_ii:
.text._Z4sortPiS_ii:
[----:B------:R-:W-:Y:S01]  /*0000*/  LDC R1, c[0x0][0x37c] ;  /* 0x0000df00ff017b82 */ /* 0x000fe20000000800 */
[----:B------:R-:W0:Y:S07]  /*0010*/  S2R R5, SR_TID.X ;  /* 0x0000000000057919 */ /* 0x000e2e0000002100 */
[----:B------:R-:W0:Y:S01]  /*0020*/  S2UR UR4, SR_CTAID.X ;  /* 0x00000000000479c3 */ /* 0x000e220000002500 */
[----:B------:R-:W1:Y:S07]  /*0030*/  LDCU UR5, c[0x0][0x390] ;  /* 0x00007200ff0577ac */ /* 0x000e6e0008000800 */
[----:B------:R-:W0:Y:S02]  /*0040*/  LDC R0, c[0x0][0x360] ;  /* 0x0000d800ff007b82 */ /* 0x000e240000000800 */
[----:B0-----:R-:W-:-:S05]  /*0050*/  IMAD R0, R0, UR4, R5 ;  /* 0x0000000400007c24 */ /* 0x001fca000f8e0205 */
[----:B-1----:R-:W-:-:S13]  /*0060*/  ISETP.GE.AND P0, PT, R0, UR5, PT ;  /* 0x0000000500007c0c */ /* 0x002fda000bf06270 */
[----:B------:R-:W-:Y:S05]  /*0070*/  @P0 EXIT ;  /* 0x000000000000094d */ /* 0x000fea0003800000 */
[----:B------:R-:W0:Y:S01]  /*0080*/  LDC R12, c[0x0][0x394] ;  /* 0x0000e500ff0c7b82 */ /* 0x000e220000000800 */
[----:B------:R-:W1:Y:S01]  /*0090*/  LDCU.64 UR8, c[0x0][0x358] ;  /* 0x00006b00ff0877ac */ /* 0x000e620008000a00 */
[----:B0-----:R-:W-:-:S13]  /*00a0*/  ISETP.GE.AND P0, PT, R12, 0x1, PT ;  /* 0x000000010c00780c */ /* 0x001fda0003f06270 */
[----:B-1----:R-:W-:Y:S05]  /*00b0*/  @!P0 BRA `(.L_x_0) ;  /* 0x0000000000d08947 */ /* 0x002fea0003800000 */
[C---:B------:R-:W-:Y:S01]  /*00c0*/  ISETP.GE.U32.AND P2, PT, R12.reuse, 0x10, PT ;  /* 0x000000100c00780c */ /* 0x040fe20003f46070 */
[----:B------:R-:W-:Y:S01]  /*00d0*/  IMAD.MOV.U32 R2, RZ, RZ, RZ ;  /* 0x000000ffff027224 */ /* 0x000fe200078e00ff */
[----:B------:R-:W-:-:S04]  /*00e0*/  LOP3.LUT R3, R12, 0xf, RZ, 0xc0, !PT ;  /* 0x0000000f0c037812 */ /* 0x000fc800078ec0ff */
[----:B------:R-:W-:-:S07]  /*00f0*/  ISETP.NE.AND P1, PT, R3, RZ, PT ;  /* 0x000000ff0300720c */ /* 0x000fce0003f25270 */
[----:B------:R-:W-:Y:S06]  /*0100*/  @!P2 BRA `(.L_x_1) ;  /* 0x000000000038a947 */ /* 0x000fec0003800000 */
[----:B------:R-:W0:Y:S01]  /*0110*/  S2UR UR5, SR_CgaCtaId ;  /* 0x00000000000579c3 */ /* 0x000e220000008800 */
[----:B------:R-:W-:Y:S01]  /*0120*/  LOP3.LUT R2, R12, 0x7ffffff0, RZ, 0xc0, !PT ;  /* 0x7ffffff00c027812 */ /* 0x000fe200078ec0ff */
[----:B------:R-:W-:-:S04]  /*0130*/  UMOV UR4, 0x400 ;  /* 0x0000040000047882 */ /* 0x000fc80000000000 */
[----:B------:R-:W-:Y:S01]  /*0140*/  IMAD.MOV R4, RZ, RZ, -R2 ;  /* 0x000000ffff047224 */ /* 0x000fe200078e0a02 */
[----:B0-----:R-:W-:-:S04]  /*0150*/  ULEA UR4, UR5, UR4, 0x18 ;  /* 0x0000000405047291 */ /* 0x001fc8000f8ec0ff */
[----:B------:R-:W-:-:S12]  /*0160*/  UIADD3 UR4, UPT, UPT, UR4, 0x20, URZ ;  /* 0x0000002004047890 */ /* 0x000fd8000fffe0ff */
.L_x_2:
[----:B------:R-:W-:Y:S01]  /*0170*/  VIADD R4, R4, 0x10 ;  /* 0x0000001004047836 */ /* 0x000fe20000000000 */
[----:B------:R-:W-:Y:S04]  /*0180*/  STS.128 [UR4+-0x20], RZ ;  /* 0xffffe0ffff007988 */ /* 0x000fe80008000c04 */
[----:B------:R-:W-:Y:S01]  /*0190*/  ISETP.NE.AND P2, PT, R4, RZ, PT ;  /* 0x000000ff0400720c */ /* 0x000fe20003f45270 */
[----:B------:R-:W-:Y:S04]  /*01a0*/  STS.128 [UR4+-0x10], RZ ;  /* 0xfffff0ffff007988 */ /* 0x000fe80008000c04 */
[----:B------:R-:W-:Y:S04]  /*01b0*/  STS.128 [UR4], RZ ;  /* 0x000000ffff007988 */ /* 0x000fe80008000c04 */
[----:B------:R-:W-:Y:S01]  /*01c0*/  STS.128 [UR4+0x10], RZ ;  /* 0x000010ffff007988 */ /* 0x000fe20008000c04 */
[----:B------:R-:W-:-:S03]  /*01d0*/  UIADD3 UR4, UPT, UPT, UR4, 0x40, URZ ;  /* 0x0000004004047890 */ /* 0x000fc6000fffe0ff */
[----:B------:R-:W-:Y:S09]  /*01e0*/  @P2 BRA `(.L_x_2) ;  /* 0xfffffffc00e02947 */ /* 0x000ff2000383ffff */
.L_x_1:
[----:B------:R-:W-:Y:S05]  /*01f0*/  @!P1 BRA `(.L_x_0) ;  /* 0x0000000000809947 */ /* 0x000fea0003800000 */
[----:B------:R-:W-:Y:S02]  /*0200*/  ISETP.GE.U32.AND P1, PT, R3, 0x8, PT ;  /* 0x000000080300780c */ /* 0x000fe40003f26070 */
[----:B------:R-:W-:-:S04]  /*0210*/  LOP3.LUT R6, R12, 0x7, RZ, 0xc0, !PT ;  /* 0x000000070c067812 */ /* 0x000fc800078ec0ff */
[----:B------:R-:W-:-:S07]  /*0220*/  ISETP.NE.AND P2, PT, R6, RZ, PT ;  /* 0x000000ff0600720c */ /* 0x000fce0003f45270 */
[----:B------:R-:W-:Y:S06]  /*0230*/  @!P1 BRA `(.L_x_3) ;  /* 0x00000000001c9947 */ /* 0x000fec0003800000 */
[----:B------:R-:W0:Y:S01]  /*0240*/  S2R R4, SR_CgaCtaId ;  /* 0x0000000000047919 */ /* 0x000e220000008800 */
[----:B------:R-:W-:-:S04]  /*0250*/  MOV R3, 0x400 ;  /* 0x0000040000037802 */ /* 0x000fc80000000f00 */
[----:B0-----:R-:W-:-:S05]  /*0260*/  LEA R3, R4, R3, 0x18 ;  /* 0x0000000304037211 */ /* 0x001fca00078ec0ff */
[C---:B------:R-:W-:Y:S02]  /*0270*/  IMAD R3, R2.reuse, 0x4, R3 ;  /* 0x0000000402037824 */ /* 0x040fe400078e0203 */
[----:B------:R-:W-:-:S03]  /*0280*/  VIADD R2, R2, 0x8 ;  /* 0x0000000802027836 */ /* 0x000fc60000000000 */
[----:B------:R0:W-:Y:S04]  /*0290*/  STS.128 [R3], RZ ;  /* 0x000000ff03007388 */ /* 0x0001e80000000c00 */
[----:B------:R0:W-:Y:S02]  /*02a0*/  STS.128 [R3+0x10], RZ ;  /* 0x000010ff03007388 */ /* 0x0001e40000000c00 */
.L_x_3:
[----:B------:R-:W-:Y:S05]  /*02b0*/  @!P2 BRA `(.L_x_0) ;  /* 0x000000000050a947 */ /* 0x000fea0003800000 */
[----:B------:R-:W-:-:S13]  /*02c0*/  ISETP.GE.U32.AND P1, PT, R6, 0x4, PT ;  /* 0x000000040600780c */ /* 0x000fda0003f26070 */
[----:B------:R-:W1:Y:S01]  /*02d0*/  @P1 S2R R4, SR_CgaCtaId ;  /* 0x0000000000041919 */ /* 0x000e620000008800 */
[----:B0-----:R-:W-:-:S04]  /*02e0*/  @P1 MOV R3, 0x400 ;  /* 0x0000040000031802 */ /* 0x001fc80000000f00 */
[----:B-1----:R-:W-:-:S05]  /*02f0*/  @P1 LEA R3, R4, R3, 0x18 ;  /* 0x0000000304031211 */ /* 0x002fca00078ec0ff */
[----:B------:R-:W-:Y:S01]  /*0300*/  @P1 IMAD R4, R2, 0x4, R3 ;  /* 0x0000000402041824 */ /* 0x000fe200078e0203 */
[----:B------:R-:W-:Y:S02]  /*0310*/  LOP3.LUT R3, R12, 0x3, RZ, 0xc0, !PT ;  /* 0x000000030c037812 */ /* 0x000fe400078ec0ff */
[----:B------:R-:W-:Y:S02]  /*0320*/  @P1 IADD3 R2, PT, PT, R2, 0x4, RZ ;  /* 0x0000000402021810 */ /* 0x000fe40007ffe0ff */
[----:B------:R1:W-:Y:S01]  /*0330*/  @P1 STS.128 [R4], RZ ;  /* 0x000000ff04001388 */ /* 0x0003e20000000c00 */
[----:B------:R-:W-:-:S13]  /*0340*/  ISETP.NE.AND P2, PT, R3, RZ, PT ;  /* 0x000000ff0300720c */ /* 0x000fda0003f45270 */
[----:B-1----:R-:W-:Y:S05]  /*0350*/  @!P2 BRA `(.L_x_0) ;  /* 0x000000000028a947 */ /* 0x002fea0003800000 */
[----:B------:R-:W0:Y:S01]  /*0360*/  S2R R7, SR_CgaCtaId ;  /* 0x0000000000077919 */ /* 0x000e220000008800 */
[----:B------:R-:W-:Y:S01]  /*0370*/  MOV R4, 0x400 ;  /* 0x0000040000047802 */ /* 0x000fe20000000f00 */
[----:B------:R-:W-:-:S03]  /*0380*/  IMAD.MOV R3, RZ, RZ, -R3 ;  /* 0x000000ffff037224 */ /* 0x000fc600078e0a03 */
[----:B0-----:R-:W-:-:S05]  /*0390*/  LEA R7, R7, R4, 0x18 ;  /* 0x0000000407077211 */ /* 0x001fca00078ec0ff */
[----:B------:R-:W-:-:S07]  /*03a0*/  IMAD R2, R2, 0x4, R7 ;  /* 0x0000000402027824 */ /* 0x000fce00078e0207 */
.L_x_4:
[----:B------:R-:W-:Y:S01]  /*03b0*/  VIADD R3, R3, 0x1 ;  /* 0x0000000103037836 */ /* 0x000fe20000000000 */
[----:B------:R0:W-:Y:S04]  /*03c0*/  STS [R2], RZ ;  /* 0x000000ff02007388 */ /* 0x0001e80000000800 */
[----:B------:R-:W-:Y:S01]  /*03d0*/  ISETP.NE.AND P1, PT, R3, RZ, PT ;  /* 0x000000ff0300720c */ /* 0x000fe20003f25270 */
[----:B0-----:R-:W-:-:S12]  /*03e0*/  VIADD R2, R2, 0x4 ;  /* 0x0000000402027836 */ /* 0x001fd80000000000 */
[----:B------:R-:W-:Y:S05]  /*03f0*/  @P1 BRA `(.L_x_4) ;  /* 0xfffffffc00ec1947 */ /* 0x000fea000383ffff */
.L_x_0:
[----:B0-----:R-:W0:Y:S02]  /*0400*/  LDC.64 R2, c[0x0][0x380] ;  /* 0x0000e000ff027b82 */ /* 0x001e240000000a00 */
[----:B0-----:R-:W-:-:S05]  /*0410*/  IMAD.WIDE R2, R0, 0x4, R2 ;  /* 0x0000000400027825 */ /* 0x001fca00078e0202 */
[----:B------:R-:W2:Y:S01]  /*0420*/  LDG.E R4, desc[UR8][R2.64] ;  /* 0x0000000802047981 */ /* 0x000ea2000c1e1900 */
[----:B------:R-:W0:Y:S01]  /*0430*/  S2UR UR5, SR_CgaCtaId ;  /* 0x00000000000579c3 */ /* 0x000e220000008800 */
[----:B------:R-:W-:Y:S01]  /*0440*/  UMOV UR4, 0x400 ;  /* 0x0000040000047882 */ /* 0x000fe20000000000 */
[----:B------:R-:W-:Y:S01]  /*0450*/  ISETP.NE.OR P0, PT, R5, RZ, !P0 ;  /* 0x000000ff0500720c */ /* 0x000fe20004705670 */
[----:B------:R-:W-:Y:S01]  /*0460*/  BSSY.RECONVERGENT B0, `(.L_x_5) ;  /* 0x0000069000007945 */ /* 0x000fe20003800200 */
[----:B0-----:R-:W-:-:S06]  /*0470*/  ULEA UR6, UR5, UR4, 0x18 ;  /* 0x0000000405067291 */ /* 0x001fcc000f8ec0ff */
[----:B--2---:R-:W-:-:S05]  /*0480*/  LEA R4, R4, UR6, 0x2 ;  /* 0x0000000604047c11 */ /* 0x004fca000f8e10ff */
[----:B------:R0:W-:Y:S01]  /*0490*/  ATOMS.POPC.INC.32 RZ, [R4+URZ] ;  /* 0x0000000004ff7f8c */ /* 0x0001e2000d8000ff */
[----:B------:R-:W-:Y:S06]  /*04a0*/  BAR.SYNC.DEFER_BLOCKING 0x0 ;  /* 0x0000000000007b1d */ /* 0x000fec0000010000 */
[----:B------:R-:W-:Y:S05]  /*04b0*/  @P0 BRA `(.L_x_6) ;  /* 0x00000004008c0947 */ /* 0x000fea0003800000 */
[C---:B------:R-:W-:Y:S01]  /*04c0*/  ISETP.GE.U32.AND P1, PT, R12.reuse, 0x8, PT ;  /* 0x000000080c00780c */ /* 0x040fe20003f26070 */
[----:B------:R-:W-:Y:S01]  /*04d0*/  IMAD.MOV.U32 R13, RZ, RZ, RZ ;  /* 0x000000ffff0d7224 */ /* 0x000fe200078e00ff */
[----:B------:R-:W-:-:S04]  /*04e0*/  LOP3.LUT R18, R12, 0x7, RZ, 0xc0, !PT ;  /* 0x000000070c127812 */ /* 0x000fc800078ec0ff */
[----:B------:R-:W-:-:S07]  /*04f0*/  ISETP.NE.AND P0, PT, R18, RZ, PT ;  /* 0x000000ff1200720c */ /* 0x000fce0003f05270 */
[----:B------:R-:W-:Y:S06]  /*0500*/  @!P1 BRA `(.L_x_7) ;  /* 0x00000000009c9947 */ /* 0x000fec0003800000 */
[----:B------:R-:W1:Y:S01]  /*0510*/  LDCU.64 UR4, c[0x0][0x388] ;  /* 0x00007100ff0477ac */ /* 0x000e620008000a00 */
[----:B------:R-:W-:Y:S01]  /*0520*/  LOP3.LUT R13, R12, 0x7ffffff8, RZ, 0xc0, !PT ;  /* 0x7ffffff80c0d7812 */ /* 0x000fe200078ec0ff */
[----:B------:R-:W-:-:S03]  /*0530*/  UIADD3 UR7, UPT, UPT, UR6, 0x10, URZ ;  /* 0x0000001006077890 */ /* 0x000fc6000fffe0ff */
[----:B------:R-:W-:Y:S01]  /*0540*/  IADD3 R14, PT, PT, -R13, RZ, RZ ;  /* 0x000000ff0d0e7210 */ /* 0x000fe20007ffe1ff */
[----:B-1----:R-:W-:-:S04]  /*0550*/  UIADD3 UR4, UP0, UPT, UR4, 0x10, URZ ;  /* 0x0000001004047890 */ /* 0x002fc8000ff1e0ff */
[----:B------:R-:W-:Y:S02]  /*0560*/  UIADD3.X UR5, UPT, UPT, URZ, UR5, URZ, UP0, !UPT ;  /* 0x00000005ff057290 */ /* 0x000fe400087fe4ff */
[----:B------:R-:W-:-:S04]  /*0570*/  IMAD.U32 R16, RZ, RZ, UR4 ;  /* 0x00000004ff107e24 */ /* 0x000fc8000f8e00ff */
[----:B------:R-:W-:-:S07]  /*0580*/  IMAD.U32 R25, RZ, RZ, UR5 ;  /* 0x00000005ff197e24 */ /* 0x000fce000f8e00ff */
.L_x_8:
[----:B------:R-:W1:Y:S01]  /*0590*/  LDS.128 R8, [UR7+-0x10] ;  /* 0xfffff007ff087984 */ /* 0x000e620008000c00 */
[----:B------:R-:W-:Y:S02]  /*05a0*/  VOTEU.ANY UR4, UPT, PT ;  /* 0x0000000000047886 */ /* 0x000fe400038e0100 */
[----:B------:R-:W-:Y:S01]  /*05b0*/  UFLO.U32 UR5, UR4 ;  /* 0x00000004000572bd */ /* 0x000fe200080e0000 */
[----:B------:R-:W2:Y:S01]  /*05c0*/  S2R R15, SR_LANEID ;  /* 0x00000000000f7919 */ /* 0x000ea20000000000 */
[----:B------:R-:W-:Y:S01]  /*05d0*/  UPOPC UR4, UR4 ;  /* 0x00000004000472bf */ /* 0x000fe20008000000 */
[----:B0-----:R-:W0:Y:S01]  /*05e0*/  LDS.128 R4, [UR7] ;  /* 0x00000007ff047984 */ /* 0x001e220008000c00 */
[----:B------:R-:W-:Y:S02]  /*05f0*/  VIADD R14, R14, 0x8 ;  /* 0x000000080e0e7836 */ /* 0x000fe40000000000 */
[----:B--2---:R-:W-:Y:S02]  /*0600*/  ISETP.EQ.U32.AND P1, PT, R15, UR5, PT ;  /* 0x000000050f007c0c */ /* 0x004fe4000bf22070 */
[----:B-1----:R-:W-:-:S02]  /*0610*/  IMAD R15, R8, UR4, RZ ;  /* 0x00000004080f7c24 */ /* 0x002fc4000f8e02ff */
[----:B------:R-:W-:Y:S02]  /*0620*/  IMAD R17, R9, UR4, RZ ;  /* 0x0000000409117c24 */ /* 0x000fe4000f8e02ff */
[----:B------:R-:W-:Y:S02]  /*0630*/  IMAD.MOV.U32 R8, RZ, RZ, R16 ;  /* 0x000000ffff087224 */ /* 0x000fe400078e0010 */
[----:B------:R-:W-:Y:S02]  /*0640*/  IMAD.MOV.U32 R9, RZ, RZ, R25 ;  /* 0x000000ffff097224 */ /* 0x000fe400078e0019 */
[----:B------:R-:W-:Y:S02]  /*0650*/  IMAD R19, R10, UR4, RZ ;  /* 0x000000040a137c24 */ /* 0x000fe4000f8e02ff */
[----:B------:R-:W-:Y:S01]  /*0660*/  IMAD R11, R11, UR4, RZ ;  /* 0x000000040b0b7c24 */ /* 0x000fe2000f8e02ff */
[----:B------:R1:W-:Y:S01]  /*0670*/  @P1 REDG.E.ADD.STRONG.GPU desc[UR8][R8.64+-0x10], R15 ;  /* 0xfffff00f0800198e */ /* 0x0003e2000c12e108 */
[----:B0-----:R-:W-:-:S02]  /*0680*/  IMAD R21, R4, UR4, RZ ;  /* 0x0000000404157c24 */ /* 0x001fc4000f8e02ff */
[----:B------:R-:W-:Y:S01]  /*0690*/  IMAD R5, R5, UR4, RZ ;  /* 0x0000000405057c24 */ /* 0x000fe2000f8e02ff */
[----:B------:R1:W-:Y:S01]  /*06a0*/  @P1 REDG.E.ADD.STRONG.GPU desc[UR8][R8.64+-0xc], R17 ;  /* 0xfffff4110800198e */ /* 0x0003e2000c12e108 */
[----:B------:R-:W-:Y:S02]  /*06b0*/  IMAD R23, R6, UR4, RZ ;  /* 0x0000000406177c24 */ /* 0x000fe4000f8e02ff */
[----:B------:R-:W-:Y:S01]  /*06c0*/  IMAD R7, R7, UR4, RZ ;  /* 0x0000000407077c24 */ /* 0x000fe2000f8e02ff */
[----:B------:R1:W-:Y:S04]  /*06d0*/  @P1 REDG.E.ADD.STRONG.GPU desc[UR8][R8.64+-0x8], R19 ;  /* 0xfffff8130800198e */ /* 0x0003e8000c12e108 */
[----:B------:R1:W-:Y:S04]  /*06e0*/  @P1 REDG.E.ADD.STRONG.GPU desc[UR8][R8.64+-0x4], R11 ;  /* 0xfffffc0b0800198e */ /* 0x0003e8000c12e108 */
[----:B------:R1:W-:Y:S04]  /*06f0*/  @P1 REDG.E.ADD.STRONG.GPU desc[UR8][R8.64], R21 ;  /* 0x000000150800198e */ /* 0x0003e8000c12e108 */
[----:B------:R1:W-:Y:S04]  /*0700*/  @P1 REDG.E.ADD.STRONG.GPU desc[UR8][R8.64+0x4], R5 ;  /* 0x000004050800198e */ /* 0x0003e8000c12e108 */
[----:B------:R1:W-:Y:S04]  /*0710*/  @P1 REDG.E.ADD.STRONG.GPU desc[UR8][R8.64+0x8], R23 ;  /* 0x000008170800198e */ /* 0x0003e8000c12e108 */
[----:B------:R1:W-:Y:S01]  /*0720*/  @P1 REDG.E.ADD.STRONG.GPU desc[UR8][R8.64+0xc], R7 ;  /* 0x00000c070800198e */ /* 0x0003e2000c12e108 */
[----:B------:R-:W-:Y:S01]  /*0730*/  ISETP.NE.AND P1, PT, R14, RZ, PT ;  /* 0x000000ff0e00720c */ /* 0x000fe20003f25270 */
[----:B------:R-:W-:Y:S01]  /*0740*/  UIADD3 UR7, UPT, UPT, UR7, 0x20, URZ ;  /* 0x0000002007077890 */ /* 0x000fe2000fffe0ff */
[----:B------:R-:W-:-:S04]  /*0750*/  IADD3 R16, P2, PT, R8, 0x20, RZ ;  /* 0x0000002008107810 */ /* 0x000fc80007f5e0ff */
[----:B------:R-:W-:-:S07]  /*0760*/  IADD3.X R25, PT, PT, RZ, R9, RZ, P2, !PT ;  /* 0x00000009ff197210 */ /* 0x000fce00017fe4ff */
[----:B-1----:R-:W-:Y:S05]  /*0770*/  @P1 BRA `(.L_x_8) ;  /* 0xfffffffc00841947 */ /* 0x002fea000383ffff */
.L_x_7:
[----:B------:R-:W-:Y:S05]  /*0780*/  @!P0 BRA `(.L_x_6) ;  /* 0x0000000000d88947 */ /* 0x000fea0003800000 */
[----:B------:R-:W-:Y:S02]  /*0790*/  ISETP.GE.U32.AND P0, PT, R18, 0x4, PT ;  /* 0x000000041200780c */ /* 0x000fe40003f06070 */
[----:B------:R-:W-:-:S04]  /*07a0*/  LOP3.LUT R14, R12, 0x3, RZ, 0xc0, !PT ;  /* 0x000000030c0e7812 */ /* 0x000fc800078ec0ff */
[----:B------:R-:W-:-:S07]  /*07b0*/  ISETP.NE.AND P1, PT, R14, RZ, PT ;  /* 0x000000ff0e00720c */ /* 0x000fce0003f25270 */
[----:B------:R-:W-:Y:S06]  /*07c0*/  @!P0 BRA `(.L_x_9) ;  /* 0x00000000004c8947 */ /* 0x000fec0003800000 */
[C---:B------:R-:W-:Y:S01]  /*07d0*/  LEA R6, R13.reuse, UR6, 0x2 ;  /* 0x000000060d067c11 */ /* 0x040fe2000f8e10ff */
[----:B------:R-:W1:Y:S01]  /*07e0*/  S2R R7, SR_LANEID ;  /* 0x0000000000077919 */ /* 0x000e620000000000 */
[----:B0-----:R-:W0:Y:S01]  /*07f0*/  LDC.64 R4, c[0x0][0x388] ;  /* 0x0000e200ff047b82 */ /* 0x001e220000000a00 */
[----:B------:R-:W-:Y:S02]  /*0800*/  VOTEU.ANY UR4, UPT, PT ;  /* 0x0000000000047886 */ /* 0x000fe400038e0100 */
[----:B------:R-:W2:Y:S01]  /*0810*/  LDS.64 R8, [R6] ;  /* 0x0000000006087984 */ /* 0x000ea20000000a00 */
[----:B------:R-:W-:Y:S02]  /*0820*/  UFLO.U32 UR5, UR4 ;  /* 0x00000004000572bd */ /* 0x000fe400080e0000 */
[----:B------:R-:W-:Y:S01]  /*0830*/  UPOPC UR4, UR4 ;  /* 0x00000004000472bf */ /* 0x000fe20008000000 */
[----:B------:R-:W3:Y:S01]  /*0840*/  LDS.64 R10, [R6+0x8] ;  /* 0x00000800060a7984 */ /* 0x000ee20000000a00 */
[----:B0-----:R-:W-:-:S02]  /*0850*/  IMAD.WIDE.U32 R4, R13, 0x4, R4 ;  /* 0x000000040d047825 */ /* 0x001fc400078e0004 */
[----:B-1----:R-:W-:Y:S02]  /*0860*/  ISETP.EQ.U32.AND P0, PT, R7, UR5, PT ;  /* 0x0000000507007c0c */ /* 0x002fe4000bf02070 */
[----:B--2---:R-:W-:Y:S02]  /*0870*/  IMAD R7, R8, UR4, RZ ;  /* 0x0000000408077c24 */ /* 0x004fe4000f8e02ff */
[----:B------:R-:W-:Y:S02]  /*0880*/  IMAD R9, R9, UR4, RZ ;  /* 0x0000000409097c24 */ /* 0x000fe4000f8e02ff */
[----:B---3--:R-:W-:-:S07]  /*0890*/  IMAD R15, R10, UR4, RZ ;  /* 0x000000040a0f7c24 */ /* 0x008fce000f8e02ff */
[----:B------:R1:W-:Y:S01]  /*08a0*/  @P0 REDG.E.ADD.STRONG.GPU desc[UR8][R4.64], R7 ;  /* 0x000000070400098e */ /* 0x0003e2000c12e108 */
[----:B------:R-:W-:-:S03]  /*08b0*/  IMAD R11, R11, UR4, RZ ;  /* 0x000000040b0b7c24 */ /* 0x000fc6000f8e02ff */
[----:B------:R1:W-:Y:S04]  /*08c0*/  @P0 REDG.E.ADD.STRONG.GPU desc[UR8][R4.64+0x4], R9 ;  /* 0x000004090400098e */ /* 0x0003e8000c12e108 */
[----:B------:R1:W-:Y:S04]  /*08d0*/  @P0 REDG.E.ADD.STRONG.GPU desc[UR8][R4.64+0x8], R15 ;  /* 0x0000080f0400098e */ /* 0x0003e8000c12e108 */
[----:B------:R1:W-:Y:S01]  /*08e0*/  @P0 REDG.E.ADD.STRONG.GPU desc[UR8][R4.64+0xc], R11 ;  /* 0x00000c0b0400098e */ /* 0x0003e2000c12e108 */
[----:B------:R-:W-:-:S07]  /*08f0*/  VIADD R13, R13, 0x4 ;  /* 0x000000040d0d7836 */ /* 0x000fce0000000000 */
.L_x_9:
[----:B------:R-:W-:Y:S05]  /*0900*/  @!P1 BRA `(.L_x_6) ;  /* 0x0000000000789947 */ /* 0x000fea0003800000 */
[----:B------:R-:W-:Y:S02]  /*0910*/  ISETP.NE.AND P0, PT, R14, 0x1, PT ;  /* 0x000000010e00780c */ /* 0x000fe40003f05270 */
[----:B------:R-:W-:-:S04]  /*0920*/  LOP3.LUT R12, R12, 0x1, RZ, 0xc0, !PT ;  /* 0x000000010c0c7812 */ /* 0x000fc800078ec0ff */
[----:B------:R-:W-:-:S07]  /*0930*/  ISETP.NE.U32.AND P1, PT, R12, 0x1, PT ;  /* 0x000000010c00780c */ /* 0x000fce0003f25070 */
[----:B------:R-:W-:Y:S06]  /*0940*/  @!P0 BRA `(.L_x_10) ;  /* 0x0000000000388947 */ /* 0x000fec0003800000 */
[C---:B------:R-:W-:Y:S01]  /*0950*/  LEA R6, R13.reuse, UR6, 0x2 ;  /* 0x000000060d067c11 */ /* 0x040fe2000f8e10ff */
[----:B-1----:R-:W1:Y:S01]  /*0960*/  S2R R7, SR_LANEID ;  /* 0x0000000000077919 */ /* 0x002e620000000000 */
[----:B0-----:R-:W0:Y:S01]  /*0970*/  LDC.64 R4, c[0x0][0x388] ;  /* 0x0000e200ff047b82 */ /* 0x001e220000000a00 */
[----:B------:R-:W-:Y:S02]  /*0980*/  VOTEU.ANY UR4, UPT, PT ;  /* 0x0000000000047886 */ /* 0x000fe400038e0100 */
[----:B------:R-:W2:Y:S01]  /*0990*/  LDS.64 R8, [R6] ;  /* 0x0000000006087984 */ /* 0x000ea20000000a00 */
[----:B------:R-:W-:Y:S02]  /*09a0*/  UFLO.U32 UR5, UR4 ;  /* 0x00000004000572bd */ /* 0x000fe400080e0000 */
[----:B------:R-:W-:Y:S01]  /*09b0*/  UPOPC UR4, UR4 ;  /* 0x00000004000472bf */ /* 0x000fe20008000000 */
[----:B0-----:R-:W-:-:S03]  /*09c0*/  IMAD.WIDE.U32 R4, R13, 0x4, R4 ;  /* 0x000000040d047825 */ /* 0x001fc600078e0004 */
[----:B-1----:R-:W-:Y:S02]  /*09d0*/  ISETP.EQ.U32.AND P0, PT, R7, UR5, PT ;  /* 0x0000000507007c0c */ /* 0x002fe4000bf02070 */
[----:B--2---:R-:W-:Y:S02]  /*09e0*/  IMAD R7, R8, UR4, RZ ;  /* 0x0000000408077c24 */ /* 0x004fe4000f8e02ff */
[----:B------:R-:W-:-:S09]  /*09f0*/  IMAD R9, R9, UR4, RZ ;  /* 0x0000000409097c24 */ /* 0x000fd2000f8e02ff */
[----:B------:R2:W-:Y:S04]  /*0a00*/  @P0 REDG.E.ADD.STRONG.GPU desc[UR8][R4.64], R7 ;  /* 0x000000070400098e */ /* 0x0005e8000c12e108 */
[----:B------:R2:W-:Y:S01]  /*0a10*/  @P0 REDG.E.ADD.STRONG.GPU desc[UR8][R4.64+0x4], R9 ;  /* 0x000004090400098e */ /* 0x0005e2000c12e108 */
[----:B------:R-:W-:-:S07]  /*0a20*/  VIADD R13, R13, 0x2 ;  /* 0x000000020d0d7836 */ /* 0x000fce0000000000 */
.L_x_10:
[----:B------:R-:W-:Y:S05]  /*0a30*/  @P1 BRA `(.L_x_6) ;  /* 0x00000000002c1947 */ /* 0x000fea0003800000 */
[C---:B------:R-:W-:Y:S01]  /*0a40*/  LEA R6, R13.reuse, UR6, 0x2 ;  /* 0x000000060d067c11 */ /* 0x040fe2000f8e10ff */
[----:B-12---:R-:W1:Y:S01]  /*0a50*/  S2R R7, SR_LANEID ;  /* 0x0000000000077919 */ /* 0x006e620000000000 */
[----:B0-----:R-:W0:Y:S01]  /*0a60*/  LDC.64 R4, c[0x0][0x388] ;  /* 0x0000e200ff047b82 */ /* 0x001e220000000a00 */
[----:B------:R-:W-:Y:S02]  /*0a70*/  VOTEU.ANY UR4, UPT, PT ;  /* 0x0000000000047886 */ /* 0x000fe400038e0100 */
[----:B------:R-:W-:Y:S01]  /*0a80*/  UFLO.U32 UR5, UR4 ;  /* 0x00000004000572bd */ /* 0x000fe200080e0000 */
[----:B------:R-:W2:Y:S01]  /*0a90*/  LDS R6, [R6] ;  /* 0x0000000006067984 */ /* 0x000ea20000000800 */
[----:B------:R-:W-:Y:S01]  /*0aa0*/  UPOPC UR4, UR4 ;  /* 0x00000004000472bf */ /* 0x000fe20008000000 */
[----:B0-----:R-:W-:-:S03]  /*0ab0*/  IMAD.WIDE.U32 R4, R13, 0x4, R4 ;  /* 0x000000040d047825 */ /* 0x001fc600078e0004 */
[----:B-1----:R-:W-:Y:S02]  /*0ac0*/  ISETP.EQ.U32.AND P0, PT, R7, UR5, PT ;  /* 0x0000000507007c0c */ /* 0x002fe4000bf02070 */
[----:B--2---:R-:W-:-:S11]  /*0ad0*/  IMAD R7, R6, UR4, RZ ;  /* 0x0000000406077c24 */ /* 0x004fd6000f8e02ff */
[----:B------:R3:W-:Y:S02]  /*0ae0*/  @P0 REDG.E.ADD.STRONG.GPU desc[UR8][R4.64], R7 ;  /* 0x000000070400098e */ /* 0x0007e4000c12e108 */
.L_x_6:
[----:B------:R-:W-:Y:S05]  /*0af0*/  BSYNC.RECONVERGENT B0 ;  /* 0x0000000000007941 */ /* 0x000fea0003800200 */
.L_x_5:
[----:B0123--:R-:W0:Y:S08]  /*0b00*/  LDC.64 R4, c[0x0][0x388] ;  /* 0x0000e200ff047b82 */ /* 0x00fe300000000a00 */
[----:B------:R-:W-:Y:S06]  /*0b10*/  BAR.SYNC.DEFER_BLOCKING 0x0 ;  /* 0x0000000000007b1d */ /* 0x000fec0000010000 */
[----:B0-----:R-:W2:Y:S01]  /*0b20*/  LDG.E R5, desc[UR8][R4.64] ;  /* 0x0000000804057981 */ /* 0x001ea2000c1e1900 */
[----:B------:R-:W-:Y:S01]  /*0b30*/  BSSY.RECONVERGENT B0, `(.L_x_11) ;  /* 0x0000010000007945 */ /* 0x000fe20003800200 */
[----:B------:R-:W-:Y:S01]  /*0b40*/  IMAD.MOV.U32 R7, RZ, RZ, RZ ;  /* 0x000000ffff077224 */ /* 0x000fe200078e00ff */
[----:B--2---:R-:W-:-:S13]  /*0b50*/  ISETP.GE.AND P0, PT, R0, R5, PT ;  /* 0x000000050000720c */ /* 0x004fda0003f06270 */
[----:B------:R-:W-:Y:S05]  /*0b60*/  @!P0 BRA `(.L_x_12) ;  /* 0x0000000000308947 */ /* 0x000fea0003800000 */
[----:B------:R-:W0:Y:S01]  /*0b70*/  LDC.64 R6, c[0x0][0x388] ;  /* 0x0000e200ff067b82 */ /* 0x000e220000000a00 */
[----:B------:R-:W-:Y:S01]  /*0b80*/  HFMA2 R11, -RZ, RZ, 0, 0 ;  /* 0x00000000ff0b7431 */ /* 0x000fe200000001ff */
[----:B------:R-:W-:Y:S01]  /*0b90*/  BSSY.RECONVERGENT B1, `(.L_x_13) ;  /* 0x0000008000017945 */ /* 0x000fe20003800200 */
[----:B------:R-:W-:-:S07]  /*0ba0*/  IMAD.MOV.U32 R9, RZ, RZ, R5 ;  /* 0x000000ffff097224 */ /* 0x000fce00078e0005 */
.L_x_14:
[----:B0-----:R-:W-:-:S06]  /*0bb0*/  IMAD.WIDE.U32 R4, R11, 0x4, R6 ;  /* 0x000000040b047825 */ /* 0x001fcc00078e0006 */
[----:B------:R-:W2:Y:S01]  /*0bc0*/  LDG.E R4, desc[UR8][R4.64+0x4] ;  /* 0x0000040804047981 */ /* 0x000ea2000c1e1900 */
[----:B------:R-:W-:Y:S02]  /*0bd0*/  VIADD R11, R11, 0x1 ;  /* 0x000000010b0b7836 */ /* 0x000fe40000000000 */
[----:B--2---:R-:W-:-:S05]  /*0be0*/  IMAD.IADD R9, R4, 0x1, R9 ;  /* 0x0000000104097824 */ /* 0x004fca00078e0209 */
[----:B------:R-:W-:-:S13]  /*0bf0*/  ISETP.GE.AND P0, PT, R0, R9, PT ;  /* 0x000000090000720c */ /* 0x000fda0003f06270 */
[----:B------:R-:W-:Y:S05]  /*0c00*/  @P0 BRA `(.L_x_14) ;  /* 0xfffffffc00e80947 */ /* 0x000fea000383ffff */
[----:B------:R-:W-:Y:S05]  /*0c10*/  BSYNC.RECONVERGENT B1 ;  /* 0x0000000000017941 */ /* 0x000fea0003800200 */
.L_x_13:
[----:B------:R-:W-:-:S07]  /*0c20*/  IMAD.MOV.U32 R7, RZ, RZ, R11 ;  /* 0x000000ffff077224 */ /* 0x000fce00078e000b */
.L_x_12:
[----:B------:R-:W-:Y:S05]  /*0c30*/  BSYNC.RECONVERGENT B0 ;  /* 0x0000000000007941 */ /* 0x000fea0003800200 */
.L_x_11:
[----:B------:R-:W-:Y:S01]  /*0c40*/  STG.E desc[UR8][R2.64], R7 ;  /* 0x0000000702007986 */ /* 0x000fe2000c101908 */
[----:B------:R-:W-:Y:S05]  /*0c50*/  EXIT ;  /* 0x000000000000794d */ /* 0x000fea0003800000 */
.L_x_15:
[----:B------:R-:W-:-:S00]  /*0c60*/  BRA `(.L_x_15) ;  /* 0xfffffffc00fc7947 */ /* 0x000fc0000383ffff */
[----:B------:R-:W-:-:S00]  /*0c70*/  NOP ;  /* 0x0000000000007918 */ /* 0x000fc00000000000 */
        /* <DEDUP_REMOVED lines=8> */
.L_x_16:


//--------------------- .nv.shared._Z4sortPiS_ii  --------------------------
	.section	.nv.shared._Z4sortPiS_ii,"aw",@nobits
	.sectionflags	@""
	.align	16
	.zero		1024


//--------------------- .nv.shared.reserved.0     --------------------------
	.section	.nv.shared.reserved.0,"aw",@nobits
	.weak		__nv_reservedSMEM_offset_0_alias
	.size		__nv_reservedSMEM_offset_0_alias, 0, 64
	.other		__nv_reservedSMEM_offset_0_alias,@"STO_CUDA_RESERVED_SHARED STV_DEFAULT"
__nv_reservedSMEM_offset_0_alias:
	.zero		0
	.zero		64


//--------------------- .nv.constant0._Z4sortPiS_ii --------------------------
	.section	.nv.constant0._Z4sortPiS_ii,"a",@progbits
	.sectionflags	@""
	.align	4
.nv.constant0._Z4sortPiS_ii:
	.zero		920


//--------------------- SYMBOLS --------------------------

	.type		.nv.reservedSmem.offset0,@object
	.size		.nv.reservedSmem.offset0,0x4
	.type		.nv.reservedSmem.cap,@object
	.size		.nv.reservedSmem.cap,0x4
